//
// Generated by NVIDIA NVVM Compiler
//
// Compiler Build ID: CL-36424714
// Cuda compilation tools, release 13.0, V13.0.88
// Based on NVVM 20.0.0
//

.version 9.0
.target sm_100
.address_size 64

	// .globl	_Z14compute_kernelPKfS0_Pfffi

.visible .entry _Z14compute_kernelPKfS0_Pfffi(
	.param .u64 .ptr .align 1 _Z14compute_kernelPKfS0_Pfffi_param_0,
	.param .u64 .ptr .align 1 _Z14compute_kernelPKfS0_Pfffi_param_1,
	.param .u64 .ptr .align 1 _Z14compute_kernelPKfS0_Pfffi_param_2,
	.param .f32 _Z14compute_kernelPKfS0_Pfffi_param_3,
	.param .f32 _Z14compute_kernelPKfS0_Pfffi_param_4,
	.param .u32 _Z14compute_kernelPKfS0_Pfffi_param_5
)
{
	.reg .pred 	%p<3>;
	.reg .b32 	%r<6>;
	.reg .b32 	%f<8>;
	.reg .b64 	%rd<11>;

	ld.param.u64 	%rd1, [_Z14compute_kernelPKfS0_Pfffi_param_0];
	ld.param.u64 	%rd2, [_Z14compute_kernelPKfS0_Pfffi_param_1];
	ld.param.u64 	%rd3, [_Z14compute_kernelPKfS0_Pfffi_param_2];
	ld.param.f32 	%f1, [_Z14compute_kernelPKfS0_Pfffi_param_3];
	ld.param.f32 	%f2, [_Z14compute_kernelPKfS0_Pfffi_param_4];
	ld.param.u32 	%r2, [_Z14compute_kernelPKfS0_Pfffi_param_5];
	mov.u32 	%r3, %ctaid.x;
	mov.u32 	%r4, %ntid.x;
	mov.u32 	%r5, %tid.x;
	mad.lo.s32 	%r1, %r3, %r4, %r5;
	setp.ge.s32 	%p1, %r1, %r2;
	@%p1 bra 	$L__BB0_2;
	cvta.to.global.u64 	%rd4, %rd3;
	cvta.to.global.u64 	%rd5, %rd1;
	cvta.to.global.u64 	%rd6, %rd2;
	mul.wide.s32 	%rd7, %r1, 4;
	add.s64 	%rd8, %rd5, %rd7;
	ld.global.f32 	%f3, [%rd8];
	add.s64 	%rd9, %rd6, %rd7;
	ld.global.f32 	%f4, [%rd9];
	setp.gt.f32 	%p2, %f3, %f4;
	mul.f32 	%f5, %f1, %f3;
	mul.f32 	%f6, %f2, %f4;
	selp.f32 	%f7, %f5, %f6, %p2;
	add.s64 	%rd10, %rd4, %rd7;
	st.global.f32 	[%rd10], %f7;
$L__BB0_2:
	ret;

}


// ===== COMPILED SASS (sm_100) =====

	.target	sm_100

	.elftype	@"ET_EXEC"


//--------------------- .note.nv.tkinfo           --------------------------
	.section	.note.nv.tkinfo,"",@"SHT_NOTE"
	.sectionflags	@"SHF_NOTE_NV_TKINFO"
	.tkinfo
        /*0018*/ 	.word	0x00000002
        /*0030*/ 	.string	""
        /*0030*/ 	.string	"ptxas"
        /*0030*/ 	.string	"Cuda compilation tools, release 13.0, V13.0.88"
        /*0030*/ 	.string	"Build cuda_13.0.r13.0/compiler.36424714_0"
        /*0030*/ 	.string	"-arch sm_100 -m 64 "



//--------------------- .note.nv.cuinfo           --------------------------
	.section	.note.nv.cuinfo,"",@"SHT_NOTE"
	.sectionflags	@"SHF_NOTE_NV_CUINFO"
        /*0018*/ 	.short	0x0002
        /*001a*/ 	.short	0x0064
        /*001c*/ 	.short	0x0082
	.zero		2


//--------------------- .nv.info                  --------------------------
	.section	.nv.info,"",@"SHT_CUDA_INFO"
	.align	4


	//----- nvinfo : EIATTR_REGCOUNT
	.align		4
        /*0000*/ 	.byte	0x04, 0x2f
        /*0002*/ 	.short	(.L_1 - .L_0)
	.align		4
.L_0:
        /*0004*/ 	.word	index@(_Z14compute_kernelPKfS0_Pfffi)
        /*0008*/ 	.word	0x0000000e


	//----- nvinfo : EIATTR_FRAME_SIZE
	.align		4
.L_1:
        /*000c*/ 	.byte	0x04, 0x11
        /*000e*/ 	.short	(.L_3 - .L_2)
	.align		4
.L_2:
        /*0010*/ 	.word	index@(_Z14compute_kernelPKfS0_Pfffi)
        /*0014*/ 	.word	0x00000000


	//----- nvinfo : EIATTR_MIN_STACK_SIZE
	.align		4
.L_3:
        /*0018*/ 	.byte	0x04, 0x12
        /*001a*/ 	.short	(.L_5 - .L_4)
	.align		4
.L_4:
        /*001c*/ 	.word	index@(_Z14compute_kernelPKfS0_Pfffi)
        /*0020*/ 	.word	0x00000000
.L_5:


//--------------------- .nv.compat                --------------------------
	.section	.nv.compat,"",@"SHT_CUDA_COMPAT_INFO"
	.align	4
        /*0000*/ 	.byte	0x02, 0x09, 0x00, 0x00, 0x02, 0x02, 0x01, 0x00, 0x02, 0x05, 0x05, 0x00, 0x03, 0x07, 0x01, 0x01
        /*0010*/ 	.byte	0x02, 0x03, 0x00, 0x00, 0x02, 0x06, 0x01, 0x00, 0x04, 0x0b, 0x08, 0x00, 0x09, 0x00, 0x00, 0x00
        /*0020*/ 	.byte	0x00, 0x00, 0x00, 0x00


//--------------------- .nv.info._Z14compute_kernelPKfS0_Pfffi --------------------------
	.section	.nv.info._Z14compute_kernelPKfS0_Pfffi,"",@"SHT_CUDA_INFO"
	.sectionflags	@""
	.align	4


	//----- nvinfo : EIATTR_CUDA_API_VERSION
	.align		4
        /*0000*/ 	.byte	0x04, 0x37
        /*0002*/ 	.short	(.L_7 - .L_6)
.L_6:
        /*0004*/ 	.word	0x00000082


	//----- nvinfo : EIATTR_KPARAM_INFO
	.align		4
.L_7:
        /*0008*/ 	.byte	0x04, 0x17
        /*000a*/ 	.short	(.L_9 - .L_8)
.L_8:
        /*000c*/ 	.word	0x00000000
        /*0010*/ 	.short	0x0005
        /*0012*/ 	.short	0x0020
        /*0014*/ 	.byte	0x00, 0xf0, 0x11, 0x00


	//----- nvinfo : EIATTR_KPARAM_INFO
	.align		4
.L_9:
        /*0018*/ 	.byte	0x04, 0x17
        /*001a*/ 	.short	(.L_11 - .L_10)
.L_10:
        /*001c*/ 	.word	0x00000000
        /*0020*/ 	.short	0x0004
        /*0022*/ 	.short	0x001c
        /*0024*/ 	.byte	0x00, 0xf0, 0x11, 0x00


	//----- nvinfo : EIATTR_KPARAM_INFO
	.align		4
.L_11:
        /*0028*/ 	.byte	0x04, 0x17
        /*002a*/ 	.short	(.L_13 - .L_12)
.L_12:
        /*002c*/ 	.word	0x00000000
        /*0030*/ 	.short	0x0003
        /*0032*/ 	.short	0x0018
        /*0034*/ 	.byte	0x00, 0xf0, 0x11, 0x00


	//----- nvinfo : EIATTR_KPARAM_INFO
	.align		4
.L_13:
        /*0038*/ 	.byte	0x04, 0x17
        /*003a*/ 	.short	(.L_15 - .L_14)
.L_14:
        /*003c*/ 	.word	0x00000000
        /*0040*/ 	.short	0x0002
        /*0042*/ 	.short	0x0010
        /*0044*/ 	.byte	0x00, 0xf5, 0x21, 0x00


	//----- nvinfo : EIATTR_KPARAM_INFO
	.align		4
.L_15:
        /*0048*/ 	.byte	0x04, 0x17
        /*004a*/ 	.short	(.L_17 - .L_16)
.L_16:
        /*004c*/ 	.word	0x00000000
        /*0050*/ 	.short	0x0001
        /*0052*/ 	.short	0x0008
        /*0054*/ 	.byte	0x00, 0xf5, 0x21, 0x00


	//----- nvinfo : EIATTR_KPARAM_INFO
	.align		4
.L_17:
        /*0058*/ 	.byte	0x04, 0x17
        /*005a*/ 	.short	(.L_19 - .L_18)
.L_18:
        /*005c*/ 	.word	0x00000000
        /*0060*/ 	.short	0x0000
        /*0062*/ 	.short	0x0000
        /*0064*/ 	.byte	0x00, 0xf5, 0x21, 0x00


	//----- nvinfo : EIATTR_SPARSE_MMA_MASK
	.align		4
.L_19:
        /*0068*/ 	.byte	0x03, 0x50
        /*006a*/ 	.short	0x0000


	//----- nvinfo : EIATTR_MAXREG_COUNT
	.align		4
        /*006c*/ 	.byte	0x03, 0x1b
        /*006e*/ 	.short	0x00ff


	//----- nvinfo : EIATTR_MERCURY_ISA_VERSION
	.align		4
        /*0070*/ 	.byte	0x03, 0x5f
        /*0072*/ 	.short	0x0101


	//----- nvinfo : EIATTR_VRC_CTA_INIT_COUNT
	.align		4
        /*0074*/ 	.byte	0x02, 0x4a
	.zero		1
	.zero		1


	//----- nvinfo : EIATTR_EXIT_INSTR_OFFSETS
	.align		4
        /*0078*/ 	.byte	0x04, 0x1c
        /*007a*/ 	.short	(.L_21 - .L_20)


	//   ....[0]....
.L_20:
        /*007c*/ 	.word	0x00000070


	//   ....[1]....
        /*0080*/ 	.word	0x00000160


	//----- nvinfo : EIATTR_CBANK_PARAM_SIZE
	.align		4
.L_21:
        /*0084*/ 	.byte	0x03, 0x19
        /*0086*/ 	.short	0x0024


	//----- nvinfo : EIATTR_PARAM_CBANK
	.align		4
        /*0088*/ 	.byte	0x04, 0x0a
        /*008a*/ 	.short	(.L_23 - .L_22)
	.align		4
.L_22:
        /*008c*/ 	.word	index@(.nv.constant0._Z14compute_kernelPKfS0_Pfffi)
        /*0090*/ 	.short	0x0380
        /*0092*/ 	.short	0x0024


	//----- nvinfo : EIATTR_SW_WAR
	.align		4
.L_23:
        /*0094*/ 	.byte	0x04, 0x36
        /*0096*/ 	.short	(.L_25 - .L_24)
.L_24:
        /*0098*/ 	.word	0x00000008
.L_25:


//--------------------- .nv.callgraph             --------------------------
	.section	.nv.callgraph,"",@"SHT_CUDA_CALLGRAPH"
	.align	4
	.sectionentsize	8
	.align		4
        /*0000*/ 	.word	0x00000000
	.align		4
        /*0004*/ 	.word	0xffffffff
	.align		4
        /*0008*/ 	.word	0x00000000
	.align		4
        /*000c*/ 	.word	0xfffffffe
	.align		4
        /*0010*/ 	.word	0x00000000
	.align		4
        /*0014*/ 	.word	0xfffffffd
	.align		4
        /*0018*/ 	.word	0x00000000
	.align		4
        /*001c*/ 	.word	0xfffffffc


//--------------------- .text._Z14compute_kernelPKfS0_Pfffi --------------------------
	.section	.text._Z14compute_kernelPKfS0_Pfffi,"ax",@progbits
	.align	128
        .global         _Z14compute_kernelPKfS0_Pfffi
        .type           _Z14compute_kernelPKfS0_Pfffi,@function
        .size           _Z14compute_kernelPKfS0_Pfffi,(.L_x_1 - _Z14compute_kernelPKfS0_Pfffi)
        .other          _Z14compute_kernelPKfS0_Pfffi,@"STO_CUDA_ENTRY STV_DEFAULT"
_Z14compute_kernelPKfS0_Pfffi:
.text._Z14compute_kernelPKfS0_Pfffi:
[----:B------:R-:W-:Y:S01]  /*0000*/  LDC R1, c[0x0][0x37c] ;  /* 0x0000df00ff017b82 */ /* 0x000fe20000000800 */
[----:B------:R-:W0:Y:S07]  /*0010*/  S2R R0, SR_TID.X ;  /* 0x0000000000007919 */ /* 0x000e2e0000002100 */
[----:B------:R-:W0:Y:S01]  /*0020*/  S2UR UR4, SR_CTAID.X ;  /* 0x00000000000479c3 */ /* 0x000e220000002500 */
[----:B------:R-:W1:Y:S07]  /*0030*/  LDCU UR5, c[0x0][0x3a0] ;  /* 0x00007400ff0577ac */ /* 0x000e6e0008000800 */
[----:B------:R-:W0:Y:S02]  /*0040*/  LDC R9, c[0x0][0x360] ;  /* 0x0000d800ff097b82 */ /* 0x000e240000000800 */
[----:B0-----:R-:W-:-:S05]  /*0050*/  IMAD R9, R9, UR4, R0 ;  /* 0x0000000409097c24 */ /* 0x001fca000f8e0200 */
[----:B-1----:R-:W-:-:S13]  /*0060*/  ISETP.GE.AND P0, PT, R9, UR5, PT ;  /* 0x0000000509007c0c */ /* 0x002fda000bf06270 */
[----:B------:R-:W-:Y:S05]  /*0070*/  @P0 EXIT ;  /* 0x000000000000094d */ /* 0x000fea0003800000 */
[----:B------:R-:W0:Y:S01]  /*0080*/  LDC.64 R2, c[0x0][0x380] ;  /* 0x0000e000ff027b82 */ /* 0x000e220000000a00 */
[----:B------:R-:W1:Y:S01]  /*0090*/  LDCU.64 UR4, c[0x0][0x358] ;  /* 0x00006b00ff0477ac */ /* 0x000e620008000a00 */
[----:B------:R-:W2:Y:S06]  /*00a0*/  LDCU.64 UR6, c[0x0][0x398] ;  /* 0x00007300ff0677ac */ /* 0x000eac0008000a00 */
[----:B------:R-:W3:Y:S08]  /*00b0*/  LDC.64 R4, c[0x0][0x388] ;  /* 0x0000e200ff047b82 */ /* 0x000ef00000000a00 */
[----:B------:R-:W4:Y:S01]  /*00c0*/  LDC.64 R6, c[0x0][0x390] ;  /* 0x0000e400ff067b82 */ /* 0x000f220000000a00 */
[----:B0-----:R-:W-:-:S06]  /*00d0*/  IMAD.WIDE R2, R9, 0x4, R2 ;  /* 0x0000000409027825 */ /* 0x001fcc00078e0202 */
[----:B-1----:R-:W5:Y:S01]  /*00e0*/  LDG.E R2, desc[UR4][R2.64] ;  /* 0x0000000402027981 */ /* 0x002f62000c1e1900 */
[----:B---3--:R-:W-:-:S06]  /*00f0*/  IMAD.WIDE R4, R9, 0x4, R4 ;  /* 0x0000000409047825 */ /* 0x008fcc00078e0204 */
[----:B------:R-:W5:Y:S01]  /*0100*/  LDG.E R5, desc[UR4][R4.64] ;  /* 0x0000000404057981 */ /* 0x000f62000c1e1900 */
[----:B----4-:R-:W-:Y:S01]  /*0110*/  IMAD.WIDE R6, R9, 0x4, R6 ;  /* 0x0000000409067825 */ /* 0x010fe200078e0206 */
[----:B-----5:R-:W-:-:S03]  /*0120*/  FSETP.GT.AND P0, PT, R2, R5, PT ;  /* 0x000000050200720b */ /* 0x020fc60003f04000 */
[----:B--2---:R-:W-:-:S10]  /*0130*/  FMUL R11, R2, UR6 ;  /* 0x00000006020b7c20 */ /* 0x004fd40008400000 */
[----:B------:R-:W-:-:S05]  /*0140*/  @!P0 FMUL R11, R5, UR7 ;  /* 0x00000007050b8c20 */ /* 0x000fca0008400000 */
[----:B------:R-:W-:Y:S01]  /*0150*/  STG.E desc[UR4][R6.64], R11 ;  /* 0x0000000b06007986 */ /* 0x000fe2000c101904 */
[----:B------:R-:W-:Y:S05]  /*0160*/  EXIT ;  /* 0x000000000000794d */ /* 0x000fea0003800000 */
.L_x_0:
[----:B------:R-:W-:-:S00]  /*0170*/  BRA `(.L_x_0) ;  /* 0xfffffffc00fc7947 */ /* 0x000fc0000383ffff */
[----:B------:R-:W-:-:S00]  /*0180*/  NOP ;  /* 0x0000000000007918 */ /* 0x000fc00000000000 */
[----:B------:R-:W-:-:S00]  /*0190*/  NOP ;  /* 0x0000000000007918 */ /* 0x000fc00000000000 */
[----:B------:R-:W-:-:S00]  /*01a0*/  NOP ;  /* 0x0000000000007918 */ /* 0x000fc00000000000 */
[----:B------:R-:W-:-:S00]  /*01b0*/  NOP ;  /* 0x0000000000007918 */ /* 0x000fc00000000000 */
[----:B------:R-:W-:-:S00]  /*01c0*/  NOP ;  /* 0x0000000000007918 */ /* 0x000fc00000000000 */
[----:B------:R-:W-:-:S00]  /*01d0*/  NOP ;  /* 0x0000000000007918 */ /* 0x000fc00000000000 */
[----:B------:R-:W-:-:S00]  /*01e0*/  NOP ;  /* 0x0000000000007918 */ /* 0x000fc00000000000 */
[----:B------:R-:W-:-:S00]  /*01f0*/  NOP ;  /* 0x0000000000007918 */ /* 0x000fc00000000000 */
.L_x_1:


//--------------------- .nv.shared.reserved.0     --------------------------
	.section	.nv.shared.reserved.0,"aw",@nobits
	.weak		__nv_reservedSMEM_offset_0_alias
	.size		__nv_reservedSMEM_offset_0_alias, 0, 64
	.other		__nv_reservedSMEM_offset_0_alias,@"STO_CUDA_RESERVED_SHARED STV_DEFAULT"
__nv_reservedSMEM_offset_0_alias:
	.zero		0
	.zero		64


//--------------------- .nv.constant0._Z14compute_kernelPKfS0_Pfffi --------------------------
	.section	.nv.constant0._Z14compute_kernelPKfS0_Pfffi,"a",@progbits
	.sectionflags	@""
	.align	4
.nv.constant0._Z14compute_kernelPKfS0_Pfffi:
	.zero		932


//--------------------- SYMBOLS --------------------------

	.type		.nv.reservedSmem.offset0,@object
	.size		.nv.reservedSmem.offset0,0x4
